//
// Generated by NVIDIA NVVM Compiler
//
// Compiler Build ID: CL-36424714
// Cuda compilation tools, release 13.0, V13.0.88
// Based on NVVM 20.0.0
//

.version 9.0
.target sm_100
.address_size 64

	// .globl	_Z11sparse_mmadP6__halfS0_S0_S0_Pj

.visible .entry _Z11sparse_mmadP6__halfS0_S0_S0_Pj(
	.param .u64 .ptr .align 1 _Z11sparse_mmadP6__halfS0_S0_S0_Pj_param_0,
	.param .u64 .ptr .align 1 _Z11sparse_mmadP6__halfS0_S0_S0_Pj_param_1,
	.param .u64 .ptr .align 1 _Z11sparse_mmadP6__halfS0_S0_S0_Pj_param_2,
	.param .u64 .ptr .align 1 _Z11sparse_mmadP6__halfS0_S0_S0_Pj_param_3,
	.param .u64 .ptr .align 1 _Z11sparse_mmadP6__halfS0_S0_S0_Pj_param_4
)
{
	.reg .b32 	%r<9>;
	.reg .b64 	%rd<15>;

	ld.param.u64 	%rd5, [_Z11sparse_mmadP6__halfS0_S0_S0_Pj_param_0];
	ld.param.u64 	%rd6, [_Z11sparse_mmadP6__halfS0_S0_S0_Pj_param_1];
	ld.param.u64 	%rd7, [_Z11sparse_mmadP6__halfS0_S0_S0_Pj_param_2];
	ld.param.u64 	%rd8, [_Z11sparse_mmadP6__halfS0_S0_S0_Pj_param_3];
	ld.param.u64 	%rd9, [_Z11sparse_mmadP6__halfS0_S0_S0_Pj_param_4];
	cvta.to.global.u64 	%rd10, %rd9;
	mov.u32 	%r2, %tid.x;
	shr.u32 	%r3, %r2, 2;
	and.b32  	%r4, %r2, 1020;
	cvt.u64.u32 	%rd11, %r4;
	add.s64 	%rd12, %rd10, %rd11;
	ld.global.u32 	%r1, [%rd12];
	shl.b32 	%r5, %r2, 1;
	mul.wide.u32 	%rd13, %r5, 2;
	add.s64 	%rd2, %rd6, %rd13;
	shl.b32 	%r6, %r2, 4;
	and.b32  	%r7, %r6, 48;
	add.s32 	%r8, %r7, %r3;
	mul.wide.u32 	%rd14, %r8, 2;
	add.s64 	%rd3, %rd7, %rd14;
	add.s64 	%rd4, %rd8, %rd13;
	add.s64 	%rd1, %rd5, %rd13;
	// begin inline asm
	{
	.reg .f16 %Ra_single<4>, %Rb_single<4>;
	.reg .f16x2 %Ra<2>, %Rb<2>, %Rc<2>, %Rd<2>;
	ld.global.ca.b32 %Ra0, [%rd2];
	ld.global.ca.b32 %Ra1, [%rd2 + 128];
	ld.global.ca.b16 %Rb_single0, [%rd3];
	ld.global.ca.b16 %Rb_single1, [%rd3 + 16];
	ld.global.ca.b16 %Rb_single2, [%rd3 + 128];
	ld.global.ca.b16 %Rb_single3, [%rd3 + 144];
	ld.global.ca.b32 %Rc0, [%rd4];
	ld.global.ca.b32 %Rc1, [%rd4 + 128];
	mov.b32 %Rb0, {%Rb_single0, %Rb_single1};
	mov.b32 %Rb1, {%Rb_single2, %Rb_single3};
	mma.sp.sync.aligned.m16n8k16.row.col.f16.f16.f16.f16
	{%Rd0, %Rd1},
	{%Ra0, %Ra1},
	{%Rb0, %Rb1},
	{%Rc0, %Rc1}, %r1, 0x0;
	st.global.wb.b32 [%rd1], %Rd0;
	st.global.wb.b32 [%rd1 + 128], %Rd1;
	}
	
	// end inline asm
	ret;

}


// ===== COMPILED SASS (sm_100) =====

	.target	sm_100

	.elftype	@"ET_EXEC"


//--------------------- .note.nv.tkinfo           --------------------------
	.section	.note.nv.tkinfo,"",@"SHT_NOTE"
	.sectionflags	@"SHF_NOTE_NV_TKINFO"
	.tkinfo
        /*0018*/ 	.word	0x00000002
        /*0030*/ 	.string	""
        /*0030*/ 	.string	"ptxas"
        /*0030*/ 	.string	"Cuda compilation tools, release 13.0, V13.0.88"
        /*0030*/ 	.string	"Build cuda_13.0.r13.0/compiler.36424714_0"
        /*0030*/ 	.string	"-arch sm_100 -m 64 "



//--------------------- .note.nv.cuinfo           --------------------------
	.section	.note.nv.cuinfo,"",@"SHT_NOTE"
	.sectionflags	@"SHF_NOTE_NV_CUINFO"
        /*0018*/ 	.short	0x0002
        /*001a*/ 	.short	0x0064
        /*001c*/ 	.short	0x0082
	.zero		2


//--------------------- .nv.info                  --------------------------
	.section	.nv.info,"",@"SHT_CUDA_INFO"
	.align	4


	//----- nvinfo : EIATTR_REGCOUNT
	.align		4
        /*0000*/ 	.byte	0x04, 0x2f
        /*0002*/ 	.short	(.L_1 - .L_0)
	.align		4
.L_0:
        /*0004*/ 	.word	index@(_Z11sparse_mmadP6__halfS0_S0_S0_Pj)
        /*0008*/ 	.word	0x00000016


	//----- nvinfo : EIATTR_FRAME_SIZE
	.align		4
.L_1:
        /*000c*/ 	.byte	0x04, 0x11
        /*000e*/ 	.short	(.L_3 - .L_2)
	.align		4
.L_2:
        /*0010*/ 	.word	index@($__internal_0_$__cuda_sm_10x_hmma_mdata_m16n8k16)
        /*0014*/ 	.word	0x00000000


	//----- nvinfo : EIATTR_FRAME_SIZE
	.align		4
.L_3:
        /*0018*/ 	.byte	0x04, 0x11
        /*001a*/ 	.short	(.L_5 - .L_4)
	.align		4
.L_4:
        /*001c*/ 	.word	index@(_Z11sparse_mmadP6__halfS0_S0_S0_Pj)
        /*0020*/ 	.word	0x00000000


	//----- nvinfo : EIATTR_MIN_STACK_SIZE
	.align		4
.L_5:
        /*0024*/ 	.byte	0x04, 0x12
        /*0026*/ 	.short	(.L_7 - .L_6)
	.align		4
.L_6:
        /*0028*/ 	.word	index@(_Z11sparse_mmadP6__halfS0_S0_S0_Pj)
        /*002c*/ 	.word	0x00000000
.L_7:


//--------------------- .nv.compat                --------------------------
	.section	.nv.compat,"",@"SHT_CUDA_COMPAT_INFO"
	.align	4
        /*0000*/ 	.byte	0x02, 0x09, 0x00, 0x00, 0x02, 0x02, 0x01, 0x00, 0x02, 0x05, 0x05, 0x00, 0x03, 0x07, 0x01, 0x01
        /*0010*/ 	.byte	0x02, 0x03, 0x00, 0x00, 0x02, 0x06, 0x01, 0x00, 0x04, 0x0b, 0x08, 0x00, 0x09, 0x00, 0x00, 0x00
        /*0020*/ 	.byte	0x00, 0x00, 0x00, 0x00


//--------------------- .nv.info._Z11sparse_mmadP6__halfS0_S0_S0_Pj --------------------------
	.section	.nv.info._Z11sparse_mmadP6__halfS0_S0_S0_Pj,"",@"SHT_CUDA_INFO"
	.sectionflags	@""
	.align	4


	//----- nvinfo : EIATTR_CUDA_API_VERSION
	.align		4
        /*0000*/ 	.byte	0x04, 0x37
        /*0002*/ 	.short	(.L_9 - .L_8)
.L_8:
        /*0004*/ 	.word	0x00000082


	//----- nvinfo : EIATTR_KPARAM_INFO
	.align		4
.L_9:
        /*0008*/ 	.byte	0x04, 0x17
        /*000a*/ 	.short	(.L_11 - .L_10)
.L_10:
        /*000c*/ 	.word	0x00000000
        /*0010*/ 	.short	0x0004
        /*0012*/ 	.short	0x0020
        /*0014*/ 	.byte	0x00, 0xf5, 0x21, 0x00


	//----- nvinfo : EIATTR_KPARAM_INFO
	.align		4
.L_11:
        /*0018*/ 	.byte	0x04, 0x17
        /*001a*/ 	.short	(.L_13 - .L_12)
.L_12:
        /*001c*/ 	.word	0x00000000
        /*0020*/ 	.short	0x0003
        /*0022*/ 	.short	0x0018
        /*0024*/ 	.byte	0x00, 0xf5, 0x21, 0x00


	//----- nvinfo : EIATTR_KPARAM_INFO
	.align		4
.L_13:
        /*0028*/ 	.byte	0x04, 0x17
        /*002a*/ 	.short	(.L_15 - .L_14)
.L_14:
        /*002c*/ 	.word	0x00000000
        /*0030*/ 	.short	0x0002
        /*0032*/ 	.short	0x0010
        /*0034*/ 	.byte	0x00, 0xf5, 0x21, 0x00


	//----- nvinfo : EIATTR_KPARAM_INFO
	.align		4
.L_15:
        /*0038*/ 	.byte	0x04, 0x17
        /*003a*/ 	.short	(.L_17 - .L_16)
.L_16:
        /*003c*/ 	.word	0x00000000
        /*0040*/ 	.short	0x0001
        /*0042*/ 	.short	0x0008
        /*0044*/ 	.byte	0x00, 0xf5, 0x21, 0x00


	//----- nvinfo : EIATTR_KPARAM_INFO
	.align		4
.L_17:
        /*0048*/ 	.byte	0x04, 0x17
        /*004a*/ 	.short	(.L_19 - .L_18)
.L_18:
        /*004c*/ 	.word	0x00000000
        /*0050*/ 	.short	0x0000
        /*0052*/ 	.short	0x0000
        /*0054*/ 	.byte	0x00, 0xf5, 0x21, 0x00


	//----- nvinfo : EIATTR_SPARSE_MMA_MASK
	.align		4
.L_19:
        /*0058*/ 	.byte	0x03, 0x50
        /*005a*/ 	.short	0x0010


	//----- nvinfo : EIATTR_MAXREG_COUNT
	.align		4
        /*005c*/ 	.byte	0x03, 0x1b
        /*005e*/ 	.short	0x00ff


	//----- nvinfo : EIATTR_MERCURY_ISA_VERSION
	.align		4
        /*0060*/ 	.byte	0x03, 0x5f
        /*0062*/ 	.short	0x0101


	//----- nvinfo : EIATTR_COOP_GROUP_MASK_REGIDS
	.align		4
        /*0064*/ 	.byte	0x04, 0x29
        /*0066*/ 	.short	(.L_21 - .L_20)


	//   ....[0]....
.L_20:
        /*0068*/ 	.word	0xffffffff


	//   ....[1]....
        /*006c*/ 	.word	0xffffffff


	//   ....[2]....
        /*0070*/ 	.word	0xffffffff


	//   ....[3]....
        /*0074*/ 	.word	0xffffffff


	//----- nvinfo : EIATTR_COOP_GROUP_INSTR_OFFSETS
	.align		4
.L_21:
        /*0078*/ 	.byte	0x04, 0x28
        /*007a*/ 	.short	(.L_23 - .L_22)


	//   ....[0]....
.L_22:
        /*007c*/ 	.word	0x00000260


	//   ....[1]....
        /*0080*/ 	.word	0x00000390


	//   ....[2]....
        /*0084*/ 	.word	0x000003a0


	//   ....[3]....
        /*0088*/ 	.word	0x000003b0


	//----- nvinfo : EIATTR_VRC_CTA_INIT_COUNT
	.align		4
.L_23:
        /*008c*/ 	.byte	0x02, 0x4a
	.zero		1
	.zero		1


	//----- nvinfo : EIATTR_EXIT_INSTR_OFFSETS
	.align		4
        /*0090*/ 	.byte	0x04, 0x1c
        /*0092*/ 	.short	(.L_25 - .L_24)


	//   ....[0]....
.L_24:
        /*0094*/ 	.word	0x00000240


	//----- nvinfo : EIATTR_CRS_STACK_SIZE
	.align		4
.L_25:
        /*0098*/ 	.byte	0x04, 0x1e
        /*009a*/ 	.short	(.L_27 - .L_26)
.L_26:
        /*009c*/ 	.word	0x00000000


	//----- nvinfo : EIATTR_CBANK_PARAM_SIZE
	.align		4
.L_27:
        /*00a0*/ 	.byte	0x03, 0x19
        /*00a2*/ 	.short	0x0028


	//----- nvinfo : EIATTR_PARAM_CBANK
	.align		4
        /*00a4*/ 	.byte	0x04, 0x0a
        /*00a6*/ 	.short	(.L_29 - .L_28)
	.align		4
.L_28:
        /*00a8*/ 	.word	index@(.nv.constant0._Z11sparse_mmadP6__halfS0_S0_S0_Pj)
        /*00ac*/ 	.short	0x0380
        /*00ae*/ 	.short	0x0028


	//----- nvinfo : EIATTR_SW_WAR
	.align		4
.L_29:
        /*00b0*/ 	.byte	0x04, 0x36
        /*00b2*/ 	.short	(.L_31 - .L_30)
.L_30:
        /*00b4*/ 	.word	0x00000008
.L_31:


//--------------------- .nv.callgraph             --------------------------
	.section	.nv.callgraph,"",@"SHT_CUDA_CALLGRAPH"
	.align	4
	.sectionentsize	8
	.align		4
        /*0000*/ 	.word	0x00000000
	.align		4
        /*0004*/ 	.word	0xffffffff
	.align		4
        /*0008*/ 	.word	0x00000000
	.align		4
        /*000c*/ 	.word	0xfffffffe
	.align		4
        /*0010*/ 	.word	0x00000000
	.align		4
        /*0014*/ 	.word	0xfffffffd
	.align		4
        /*0018*/ 	.word	0x00000000
	.align		4
        /*001c*/ 	.word	0xfffffffc


//--------------------- .text._Z11sparse_mmadP6__halfS0_S0_S0_Pj --------------------------
	.section	.text._Z11sparse_mmadP6__halfS0_S0_S0_Pj,"ax",@progbits
	.align	128
        .global         _Z11sparse_mmadP6__halfS0_S0_S0_Pj
        .type           _Z11sparse_mmadP6__halfS0_S0_S0_Pj,@function
        .size           _Z11sparse_mmadP6__halfS0_S0_S0_Pj,(.L_x_1 - _Z11sparse_mmadP6__halfS0_S0_S0_Pj)
        .other          _Z11sparse_mmadP6__halfS0_S0_S0_Pj,@"STO_CUDA_ENTRY STV_DEFAULT"
_Z11sparse_mmadP6__halfS0_S0_S0_Pj:
.text._Z11sparse_mmadP6__halfS0_S0_S0_Pj:
[----:B------:R-:W-:Y:S01]  /*0000*/  LDC R1, c[0x0][0x37c] ;  /* 0x0000df00ff017b82 */ /* 0x000fe20000000800 */
[----:B------:R-:W0:Y:S07]  /*0010*/  S2R R15, SR_TID.X ;  /* 0x00000000000f7919 */ /* 0x000e2e0000002100 */
[----:B------:R-:W1:Y:S01]  /*0020*/  LDC.64 R10, c[0x0][0x390] ;  /* 0x0000e400ff0a7b82 */ /* 0x000e620000000a00 */
[----:B------:R-:W2:Y:S01]  /*0030*/  LDCU.64 UR4, c[0x0][0x358] ;  /* 0x00006b00ff0477ac */ /* 0x000ea20008000a00 */
[----:B------:R-:W3:Y:S06]  /*0040*/  LDCU.64 UR6, c[0x0][0x3a0] ;  /* 0x00007400ff0677ac */ /* 0x000eec0008000a00 */
[----:B------:R-:W4:Y:S08]  /*0050*/  LDC.64 R12, c[0x0][0x398] ;  /* 0x0000e600ff0c7b82 */ /* 0x000f300000000a00 */
[----:B------:R-:W4:Y:S01]  /*0060*/  LDC.64 R6, c[0x0][0x388] ;  /* 0x0000e200ff067b82 */ /* 0x000f220000000a00 */
[C---:B0-----:R-:W-:Y:S01]  /*0070*/  IMAD.SHL.U32 R0, R15.reuse, 0x10, RZ ;  /* 0x000000100f007824 */ /* 0x041fe200078e00ff */
[----:B------:R-:W-:-:S04]  /*0080*/  LOP3.LUT R4, R15, 0x3fc, RZ, 0xc0, !PT ;  /* 0x000003fc0f047812 */ /* 0x000fc800078ec0ff */
[----:B------:R-:W-:Y:S02]  /*0090*/  LOP3.LUT R0, R0, 0x30, RZ, 0xc0, !PT ;  /* 0x0000003000007812 */ /* 0x000fe400078ec0ff */
[----:B---3--:R-:W-:Y:S02]  /*00a0*/  IADD3 R4, P0, PT, R4, UR6, RZ ;  /* 0x0000000604047c10 */ /* 0x008fe4000ff1e0ff */
[C---:B------:R-:W-:Y:S01]  /*00b0*/  LEA.HI R3, R15.reuse, R0, RZ, 0x1e ;  /* 0x000000000f037211 */ /* 0x040fe200078ff0ff */
[----:B------:R-:W-:Y:S02]  /*00c0*/  IMAD.SHL.U32 R15, R15, 0x2, RZ ;  /* 0x000000020f0f7824 */ /* 0x000fe400078e00ff */
[----:B------:R-:W-:Y:S02]  /*00d0*/  IMAD.X R5, RZ, RZ, UR7, P0 ;  /* 0x00000007ff057e24 */ /* 0x000fe400080e06ff */
[----:B-1----:R-:W-:-:S03]  /*00e0*/  IMAD.WIDE.U32 R10, R3, 0x2, R10 ;  /* 0x00000002030a7825 */ /* 0x002fc600078e000a */
[----:B--2---:R0:W5:Y:S01]  /*00f0*/  LDG.E R9, desc[UR4][R4.64] ;  /* 0x0000000404097981 */ /* 0x004162000c1e1900 */
[----:B----4-:R-:W-:-:S03]  /*0100*/  IMAD.WIDE.U32 R12, R15, 0x2, R12 ;  /* 0x000000020f0c7825 */ /* 0x010fc600078e000c */
[----:B------:R-:W2:Y:S01]  /*0110*/  LDG.E.U16.STRONG.SM R14, desc[UR4][R10.64] ;  /* 0x000000040a0e7981 */ /* 0x000ea2000c1eb500 */
[----:B------:R-:W-:-:S03]  /*0120*/  IMAD.WIDE.U32 R6, R15, 0x2, R6 ;  /* 0x000000020f067825 */ /* 0x000fc600078e0006 */
[----:B------:R-:W2:Y:S01]  /*0130*/  LDG.E.U16.STRONG.SM R17, desc[UR4][R10.64+0x10] ;  /* 0x000010040a117981 */ /* 0x000ea2000c1eb500 */
[----:B0-----:R-:W0:Y:S03]  /*0140*/  LDC.64 R4, c[0x0][0x380] ;  /* 0x0000e000ff047b82 */ /* 0x001e260000000a00 */
[----:B------:R-:W3:Y:S04]  /*0150*/  LDG.E.U16.STRONG.SM R16, desc[UR4][R10.64+0x80] ;  /* 0x000080040a107981 */ /* 0x000ee8000c1eb500 */
[----:B------:R1:W3:Y:S04]  /*0160*/  LDG.E.U16.STRONG.SM R19, desc[UR4][R10.64+0x90] ;  /* 0x000090040a137981 */ /* 0x0002e8000c1eb500 */
[----:B------:R-:W5:Y:S04]  /*0170*/  LDG.E.STRONG.SM R2, desc[UR4][R12.64] ;  /* 0x000000040c027981 */ /* 0x000f68000c1eb900 */
[----:B------:R-:W5:Y:S01]  /*0180*/  LDG.E.STRONG.SM R3, desc[UR4][R12.64+0x80] ;  /* 0x000080040c037981 */ /* 0x000f62000c1eb900 */
[----:B-1----:R-:W-:-:S03]  /*0190*/  MOV R10, 0x200 ;  /* 0x00000200000a7802 */ /* 0x002fc60000000f00 */
[----:B------:R-:W5:Y:S04]  /*01a0*/  LDG.E.STRONG.SM R0, desc[UR4][R6.64] ;  /* 0x0000000406007981 */ /* 0x000f68000c1eb900 */
[----:B------:R2:W5:Y:S01]  /*01b0*/  LDG.E.STRONG.SM R8, desc[UR4][R6.64+0x80] ;  /* 0x0000800406087981 */ /* 0x000562000c1eb900 */
[----:B0-----:R-:W-:Y:S01]  /*01c0*/  IMAD.WIDE.U32 R4, R15, 0x2, R4 ;  /* 0x000000020f047825 */ /* 0x001fe200078e0004 */
[----:B--2---:R-:W-:Y:S02]  /*01d0*/  PRMT R6, R14, 0x5410, R17 ;  /* 0x000054100e067816 */ /* 0x004fe40000000011 */
[----:B---3--:R-:W-:-:S07]  /*01e0*/  PRMT R7, R16, 0x5410, R19 ;  /* 0x0000541010077816 */ /* 0x008fce0000000013 */
[----:B-----5:R-:W-:Y:S05]  /*01f0*/  CALL.REL.NOINC `($__internal_0_$__cuda_sm_10x_hmma_mdata_m16n8k16) ;  /* 0x0000000000147944 */ /* 0x020fea0003c00000 */
[----:B------:R-:W-:-:S15]  /*0200*/  HMMA.SP.16816.F16 R2, R12, R6, R2, R14, 0x0 ;  /* 0x00000e060c02723c */ /* 0x000fde0000000a02 */
[----:B------:R-:W-:-:S04]  /*0210*/  NOP ;  /* 0x0000000000007918 */ /* 0x000fc80000000000 */
[----:B------:R-:W-:Y:S04]  /*0220*/  STG.E.STRONG.SM desc[UR4][R4.64], R2 ;  /* 0x0000000204007986 */ /* 0x000fe8000c10b904 */
[----:B------:R-:W-:Y:S01]  /*0230*/  STG.E.STRONG.SM desc[UR4][R4.64+0x80], R3 ;  /* 0x0000800304007986 */ /* 0x000fe2000c10b904 */
[----:B------:R-:W-:Y:S05]  /*0240*/  EXIT ;  /* 0x000000000000794d */ /* 0x000fea0003800000 */
        .weak           $__internal_0_$__cuda_sm_10x_hmma_mdata_m16n8k16
        .type           $__internal_0_$__cuda_sm_10x_hmma_mdata_m16n8k16,@function
        .size           $__internal_0_$__cuda_sm_10x_hmma_mdata_m16n8k16,(.L_x_1 - $__internal_0_$__cuda_sm_10x_hmma_mdata_m16n8k16)
$__internal_0_$__cuda_sm_10x_hmma_mdata_m16n8k16:
[----:B------:R-:W0:Y:S01]  /*0250*/  S2R R11, SR_LANEID ;  /* 0x00000000000b7919 */ /* 0x000e220000000000 */
[----:B------:R-:W1:Y:S01]  /*0260*/  SHFL.IDX PT, R9, R9, RZ, 0x1c03 ;  /* 0x001c03ff09097589 */ /* 0x000e6200000e0000 */
[----:B0-----:R-:W-:-:S05]  /*0270*/  IMAD.SHL.U32 R11, R11, 0x4, RZ ;  /* 0x000000040b0b7824 */ /* 0x001fca00078e00ff */
[----:B------:R-:W-:-:S04]  /*0280*/  LOP3.LUT R12, R11, 0xc, RZ, 0xe2, !PT ;  /* 0x0000000c0b0c7812 */ /* 0x000fc800078ee2ff */
[----:B-1----:R-:W-:-:S04]  /*0290*/  SHF.R.U32.HI R12, RZ, R12, R9 ;  /* 0x0000000cff0c7219 */ /* 0x002fc80000011609 */
[--C-:B------:R-:W-:Y:S01]  /*02a0*/  SHF.R.U32.HI R13, RZ, 0x3, R12.reuse ;  /* 0x00000003ff0d7819 */ /* 0x100fe2000001160c */
[C---:B------:R-:W-:Y:S01]  /*02b0*/  IMAD.SHL.U32 R15, R12.reuse, 0x4, RZ ;  /* 0x000000040c0f7824 */ /* 0x040fe200078e00ff */
[--C-:B------:R-:W-:Y:S02]  /*02c0*/  SHF.R.U32.HI R11, RZ, 0x1, R12.reuse ;  /* 0x00000001ff0b7819 */ /* 0x100fe4000001160c */
[----:B------:R-:W-:Y:S02]  /*02d0*/  SHF.R.U32.HI R14, RZ, 0x2, R12 ;  /* 0x00000002ff0e7819 */ /* 0x000fe4000001160c */
[----:B------:R-:W-:Y:S02]  /*02e0*/  LOP3.LUT R13, R12, RZ, R13, 0x50, !PT ;  /* 0x000000ff0c0d7212 */ /* 0x000fe400078e500d */
[----:B------:R-:W-:Y:S02]  /*02f0*/  LOP3.LUT R15, R15, 0xcccccccc, R14, 0xe2, !PT ;  /* 0xcccccccc0f0f7812 */ /* 0x000fe400078ee20e */
[----:B------:R-:W-:-:S02]  /*0300*/  LOP3.LUT R11, R13, R14, R11, 0xf2, !PT ;  /* 0x0000000e0d0b7212 */ /* 0x000fc400078ef20b */
[--C-:B------:R-:W-:Y:S02]  /*0310*/  LOP3.LUT R9, R12, 0xfffffff0, R15.reuse, 0xe2, !PT ;  /* 0xfffffff00c097812 */ /* 0x100fe400078ee20f */
[C---:B------:R-:W-:Y:S02]  /*0320*/  LOP3.LUT P0, RZ, R11.reuse, 0x1, RZ, 0xc0, !PT ;  /* 0x000000010bff7812 */ /* 0x040fe4000780c0ff */
[----:B------:R-:W-:Y:S02]  /*0330*/  LOP3.LUT P1, RZ, R11, 0x10000, RZ, 0xc0, !PT ;  /* 0x000100000bff7812 */ /* 0x000fe4000782c0ff */
[----:B------:R-:W-:Y:S02]  /*0340*/  SEL R12, R9, R12, P0 ;  /* 0x0000000c090c7207 */ /* 0x000fe40000000000 */
[----:B------:R-:W-:Y:S02]  /*0350*/  PRMT R13, R8, 0x1032, RZ ;  /* 0x00001032080d7816 */ /* 0x000fe400000000ff */
[----:B------:R-:W-:-:S02]  /*0360*/  LOP3.LUT R15, R12, 0xfff0ffff, R15, 0xe2, !PT ;  /* 0xfff0ffff0c0f7812 */ /* 0x000fc400078ee20f */
[----:B------:R-:W-:Y:S02]  /*0370*/  SEL R13, R13, R8, P1 ;  /* 0x000000080d0d7207 */ /* 0x000fe40000800000 */
[----:B------:R-:W-:-:S05]  /*0380*/  SEL R15, R15, R12, P1 ;  /* 0x0000000c0f0f7207 */ /* 0x000fca0000800000 */
[----:B------:R-:W0:Y:S04]  /*0390*/  SHFL.IDX PT, R9, R15, 0x1, 0x1c03 ;  /* 0x003c03000f097f89 */ /* 0x000e2800000e0000 */
[----:B------:R-:W1:Y:S04]  /*03a0*/  SHFL.IDX PT, R11, R15, 0x2, 0x1c03 ;  /* 0x005c03000f0b7f89 */ /* 0x000e6800000e0000 */
[----:B------:R-:W2:Y:S01]  /*03b0*/  SHFL.IDX PT, R12, R15, 0x3, 0x1c03 ;  /* 0x007c03000f0c7f89 */ /* 0x000ea200000e0000 */
[----:B0-----:R-:W-:Y:S01]  /*03c0*/  IMAD.SHL.U32 R14, R9, 0x10, RZ ;  /* 0x00000010090e7824 */ /* 0x001fe200078e00ff */
[----:B------:R-:W-:Y:S01]  /*03d0*/  PRMT R9, R0, 0x1032, RZ ;  /* 0x0000103200097816 */ /* 0x000fe200000000ff */
[----:B-1----:R-:W-:-:S03]  /*03e0*/  IMAD.SHL.U32 R11, R11, 0x100, RZ ;  /* 0x000001000b0b7824 */ /* 0x002fc600078e00ff */
[----:B------:R-:W-:-:S04]  /*03f0*/  LOP3.LUT R14, R15, 0xff0fff0f, R14, 0xe2, !PT ;  /* 0xff0fff0f0f0e7812 */ /* 0x000fc800078ee20e */
[----:B------:R-:W-:Y:S01]  /*0400*/  LOP3.LUT R14, R14, 0xf0fff0ff, R11, 0xe2, !PT ;  /* 0xf0fff0ff0e0e7812 */ /* 0x000fe200078ee20b */
[----:B--2---:R-:W-:Y:S01]  /*0410*/  IMAD.SHL.U32 R11, R12, 0x1000, RZ ;  /* 0x000010000c0b7824 */ /* 0x004fe200078e00ff */
[----:B------:R-:W-:-:S04]  /*0420*/  SEL R12, R9, R0, P0 ;  /* 0x00000000090c7207 */ /* 0x000fc80000000000 */
[----:B------:R-:W-:Y:S01]  /*0430*/  LOP3.LUT R14, R14, 0xfff0fff, R11, 0xe2, !PT ;  /* 0x0fff0fff0e0e7812 */ /* 0x000fe200078ee20b */
[----:B------:R-:W-:-:S04]  /*0440*/  IMAD.MOV.U32 R11, RZ, RZ, 0x0 ;  /* 0x00000000ff0b7424 */ /* 0x000fc800078e00ff */
[----:B------:R-:W-:Y:S05]  /*0450*/  RET.REL.NODEC R10 `(_Z11sparse_mmadP6__halfS0_S0_S0_Pj) ;  /* 0xfffffff80ae87950 */ /* 0x000fea0003c3ffff */
.L_x_0:
[----:B------:R-:W-:-:S00]  /*0460*/  BRA `(.L_x_0) ;  /* 0xfffffffc00fc7947 */ /* 0x000fc0000383ffff */
[----:B------:R-:W-:-:S00]  /*0470*/  NOP ;  /* 0x0000000000007918 */ /* 0x000fc00000000000 */
        /* <DEDUP_REMOVED lines=8> */
.L_x_1:


//--------------------- .nv.shared.reserved.0     --------------------------
	.section	.nv.shared.reserved.0,"aw",@nobits
	.weak		__nv_reservedSMEM_offset_0_alias
	.size		__nv_reservedSMEM_offset_0_alias, 0, 64
	.other		__nv_reservedSMEM_offset_0_alias,@"STO_CUDA_RESERVED_SHARED STV_DEFAULT"
__nv_reservedSMEM_offset_0_alias:
	.zero		0
	.zero		64


//--------------------- .nv.constant0._Z11sparse_mmadP6__halfS0_S0_S0_Pj --------------------------
	.section	.nv.constant0._Z11sparse_mmadP6__halfS0_S0_S0_Pj,"a",@progbits
	.sectionflags	@""
	.align	4
.nv.constant0._Z11sparse_mmadP6__halfS0_S0_S0_Pj:
	.zero		936


//--------------------- SYMBOLS --------------------------

	.type		.nv.reservedSmem.offset0,@object
	.size		.nv.reservedSmem.offset0,0x4
